//
// Generated by NVIDIA NVVM Compiler
//
// Compiler Build ID: CL-36424714
// Cuda compilation tools, release 13.0, V13.0.88
// Based on NVVM 20.0.0
//

.version 9.0
.target sm_100
.address_size 64

	// .globl	_Z6vecAddPi

.visible .entry _Z6vecAddPi(
	.param .u64 .ptr .align 1 _Z6vecAddPi_param_0
)
{
	.reg .b32 	%r<7>;
	.reg .b64 	%rd<5>;

	ld.param.u64 	%rd1, [_Z6vecAddPi_param_0];
	cvta.to.global.u64 	%rd2, %rd1;
	mov.u32 	%r1, %ctaid.x;
	mov.u32 	%r2, %ntid.x;
	mov.u32 	%r3, %tid.x;
	mad.lo.s32 	%r4, %r1, %r2, %r3;
	mul.wide.s32 	%rd3, %r4, 4;
	add.s64 	%rd4, %rd2, %rd3;
	ld.global.u32 	%r5, [%rd4];
	add.s32 	%r6, %r5, 1;
	st.global.u32 	[%rd4], %r6;
	ret;

}


// ===== COMPILED SASS (sm_100) =====

	.target	sm_100

	.elftype	@"ET_EXEC"


//--------------------- .note.nv.tkinfo           --------------------------
	.section	.note.nv.tkinfo,"",@"SHT_NOTE"
	.sectionflags	@"SHF_NOTE_NV_TKINFO"
	.tkinfo
        /*0018*/ 	.word	0x00000002
        /*0030*/ 	.string	""
        /*0030*/ 	.string	"ptxas"
        /*0030*/ 	.string	"Cuda compilation tools, release 13.0, V13.0.88"
        /*0030*/ 	.string	"Build cuda_13.0.r13.0/compiler.36424714_0"
        /*0030*/ 	.string	"-arch sm_100 -m 64 "



//--------------------- .note.nv.cuinfo           --------------------------
	.section	.note.nv.cuinfo,"",@"SHT_NOTE"
	.sectionflags	@"SHF_NOTE_NV_CUINFO"
        /*0018*/ 	.short	0x0002
        /*001a*/ 	.short	0x0064
        /*001c*/ 	.short	0x0082
	.zero		2


//--------------------- .nv.info                  --------------------------
	.section	.nv.info,"",@"SHT_CUDA_INFO"
	.align	4


	//----- nvinfo : EIATTR_REGCOUNT
	.align		4
        /*0000*/ 	.byte	0x04, 0x2f
        /*0002*/ 	.short	(.L_1 - .L_0)
	.align		4
.L_0:
        /*0004*/ 	.word	index@(_Z6vecAddPi)
        /*0008*/ 	.word	0x00000008


	//----- nvinfo : EIATTR_FRAME_SIZE
	.align		4
.L_1:
        /*000c*/ 	.byte	0x04, 0x11
        /*000e*/ 	.short	(.L_3 - .L_2)
	.align		4
.L_2:
        /*0010*/ 	.word	index@(_Z6vecAddPi)
        /*0014*/ 	.word	0x00000000


	//----- nvinfo : EIATTR_MIN_STACK_SIZE
	.align		4
.L_3:
        /*0018*/ 	.byte	0x04, 0x12
        /*001a*/ 	.short	(.L_5 - .L_4)
	.align		4
.L_4:
        /*001c*/ 	.word	index@(_Z6vecAddPi)
        /*0020*/ 	.word	0x00000000
.L_5:


//--------------------- .nv.compat                --------------------------
	.section	.nv.compat,"",@"SHT_CUDA_COMPAT_INFO"
	.align	4
        /*0000*/ 	.byte	0x02, 0x09, 0x00, 0x00, 0x02, 0x02, 0x01, 0x00, 0x02, 0x05, 0x05, 0x00, 0x03, 0x07, 0x01, 0x01
        /*0010*/ 	.byte	0x02, 0x03, 0x00, 0x00, 0x02, 0x06, 0x01, 0x00, 0x04, 0x0b, 0x08, 0x00, 0x09, 0x00, 0x00, 0x00
        /*0020*/ 	.byte	0x00, 0x00, 0x00, 0x00


//--------------------- .nv.info._Z6vecAddPi      --------------------------
	.section	.nv.info._Z6vecAddPi,"",@"SHT_CUDA_INFO"
	.sectionflags	@""
	.align	4


	//----- nvinfo : EIATTR_CUDA_API_VERSION
	.align		4
        /*0000*/ 	.byte	0x04, 0x37
        /*0002*/ 	.short	(.L_7 - .L_6)
.L_6:
        /*0004*/ 	.word	0x00000082


	//----- nvinfo : EIATTR_KPARAM_INFO
	.align		4
.L_7:
        /*0008*/ 	.byte	0x04, 0x17
        /*000a*/ 	.short	(.L_9 - .L_8)
.L_8:
        /*000c*/ 	.word	0x00000000
        /*0010*/ 	.short	0x0000
        /*0012*/ 	.short	0x0000
        /*0014*/ 	.byte	0x00, 0xf5, 0x21, 0x00


	//----- nvinfo : EIATTR_SPARSE_MMA_MASK
	.align		4
.L_9:
        /*0018*/ 	.byte	0x03, 0x50
        /*001a*/ 	.short	0x0000


	//----- nvinfo : EIATTR_MAXREG_COUNT
	.align		4
        /*001c*/ 	.byte	0x03, 0x1b
        /*001e*/ 	.short	0x00ff


	//----- nvinfo : EIATTR_MERCURY_ISA_VERSION
	.align		4
        /*0020*/ 	.byte	0x03, 0x5f
        /*0022*/ 	.short	0x0101


	//----- nvinfo : EIATTR_VRC_CTA_INIT_COUNT
	.align		4
        /*0024*/ 	.byte	0x02, 0x4a
	.zero		1
	.zero		1


	//----- nvinfo : EIATTR_EXIT_INSTR_OFFSETS
	.align		4
        /*0028*/ 	.byte	0x04, 0x1c
        /*002a*/ 	.short	(.L_11 - .L_10)


	//   ....[0]....
.L_10:
        /*002c*/ 	.word	0x000000b0


	//----- nvinfo : EIATTR_CBANK_PARAM_SIZE
	.align		4
.L_11:
        /*0030*/ 	.byte	0x03, 0x19
        /*0032*/ 	.short	0x0008


	//----- nvinfo : EIATTR_PARAM_CBANK
	.align		4
        /*0034*/ 	.byte	0x04, 0x0a
        /*0036*/ 	.short	(.L_13 - .L_12)
	.align		4
.L_12:
        /*0038*/ 	.word	index@(.nv.constant0._Z6vecAddPi)
        /*003c*/ 	.short	0x0380
        /*003e*/ 	.short	0x0008


	//----- nvinfo : EIATTR_SW_WAR
	.align		4
.L_13:
        /*0040*/ 	.byte	0x04, 0x36
        /*0042*/ 	.short	(.L_15 - .L_14)
.L_14:
        /*0044*/ 	.word	0x00000008
.L_15:


//--------------------- .nv.callgraph             --------------------------
	.section	.nv.callgraph,"",@"SHT_CUDA_CALLGRAPH"
	.align	4
	.sectionentsize	8
	.align		4
        /*0000*/ 	.word	0x00000000
	.align		4
        /*0004*/ 	.word	0xffffffff
	.align		4
        /*0008*/ 	.word	0x00000000
	.align		4
        /*000c*/ 	.word	0xfffffffe
	.align		4
        /*0010*/ 	.word	0x00000000
	.align		4
        /*0014*/ 	.word	0xfffffffd
	.align		4
        /*0018*/ 	.word	0x00000000
	.align		4
        /*001c*/ 	.word	0xfffffffc


//--------------------- .text._Z6vecAddPi         --------------------------
	.section	.text._Z6vecAddPi,"ax",@progbits
	.align	128
        .global         _Z6vecAddPi
        .type           _Z6vecAddPi,@function
        .size           _Z6vecAddPi,(.L_x_1 - _Z6vecAddPi)
        .other          _Z6vecAddPi,@"STO_CUDA_ENTRY STV_DEFAULT"
_Z6vecAddPi:
.text._Z6vecAddPi:
[----:B------:R-:W-:Y:S01]  /*0000*/  LDC R1, c[0x0][0x37c] ;  /* 0x0000df00ff017b82 */ /* 0x000fe20000000800 */
[----:B------:R-:W0:Y:S07]  /*0010*/  S2R R0, SR_TID.X ;  /* 0x0000000000007919 */ /* 0x000e2e0000002100 */
[----:B------:R-:W0:Y:S01]  /*0020*/  S2UR UR6, SR_CTAID.X ;  /* 0x00000000000679c3 */ /* 0x000e220000002500 */
[----:B------:R-:W1:Y:S07]  /*0030*/  LDCU.64 UR4, c[0x0][0x358] ;  /* 0x00006b00ff0477ac */ /* 0x000e6e0008000a00 */
[----:B------:R-:W0:Y:S08]  /*0040*/  LDC R5, c[0x0][0x360] ;  /* 0x0000d800ff057b82 */ /* 0x000e300000000800 */
[----:B------:R-:W2:Y:S01]  /*0050*/  LDC.64 R2, c[0x0][0x380] ;  /* 0x0000e000ff027b82 */ /* 0x000ea20000000a00 */
[----:B0-----:R-:W-:-:S04]  /*0060*/  IMAD R5, R5, UR6, R0 ;  /* 0x0000000605057c24 */ /* 0x001fc8000f8e0200 */
[----:B--2---:R-:W-:-:S05]  /*0070*/  IMAD.WIDE R2, R5, 0x4, R2 ;  /* 0x0000000405027825 */ /* 0x004fca00078e0202 */
[----:B-1----:R-:W2:Y:S02]  /*0080*/  LDG.E R0, desc[UR4][R2.64] ;  /* 0x0000000402007981 */ /* 0x002ea4000c1e1900 */
[----:B--2---:R-:W-:-:S05]  /*0090*/  IADD3 R5, PT, PT, R0, 0x1, RZ ;  /* 0x0000000100057810 */ /* 0x004fca0007ffe0ff */
[----:B------:R-:W-:Y:S01]  /*00a0*/  STG.E desc[UR4][R2.64], R5 ;  /* 0x0000000502007986 */ /* 0x000fe2000c101904 */
[----:B------:R-:W-:Y:S05]  /*00b0*/  EXIT ;  /* 0x000000000000794d */ /* 0x000fea0003800000 */
.L_x_0:
[----:B------:R-:W-:-:S00]  /*00c0*/  BRA `(.L_x_0) ;  /* 0xfffffffc00fc7947 */ /* 0x000fc0000383ffff */
[----:B------:R-:W-:-:S00]  /*00d0*/  NOP ;  /* 0x0000000000007918 */ /* 0x000fc00000000000 */
        /* <DEDUP_REMOVED lines=10> */
.L_x_1:


//--------------------- .nv.shared.reserved.0     --------------------------
	.section	.nv.shared.reserved.0,"aw",@nobits
	.weak		__nv_reservedSMEM_offset_0_alias
	.size		__nv_reservedSMEM_offset_0_alias, 0, 64
	.other		__nv_reservedSMEM_offset_0_alias,@"STO_CUDA_RESERVED_SHARED STV_DEFAULT"
__nv_reservedSMEM_offset_0_alias:
	.zero		0
	.zero		64


//--------------------- .nv.constant0._Z6vecAddPi --------------------------
	.section	.nv.constant0._Z6vecAddPi,"a",@progbits
	.sectionflags	@""
	.align	4
.nv.constant0._Z6vecAddPi:
	.zero		904


//--------------------- SYMBOLS --------------------------

	.type		.nv.reservedSmem.offset0,@object
	.size		.nv.reservedSmem.offset0,0x4
